//
// Generated by NVIDIA NVVM Compiler
//
// Compiler Build ID: CL-36424714
// Cuda compilation tools, release 13.0, V13.0.88
// Based on NVVM 20.0.0
//

.version 9.0
.target sm_100
.address_size 64

	// .globl	_Z9transposePKfPfii

.visible .entry _Z9transposePKfPfii(
	.param .u64 .ptr .align 1 _Z9transposePKfPfii_param_0,
	.param .u64 .ptr .align 1 _Z9transposePKfPfii_param_1,
	.param .u32 _Z9transposePKfPfii_param_2,
	.param .u32 _Z9transposePKfPfii_param_3
)
{
	.reg .b32 	%r<13>;
	.reg .b32 	%f<2>;
	.reg .b64 	%rd<9>;

	ld.param.u64 	%rd1, [_Z9transposePKfPfii_param_0];
	ld.param.u64 	%rd2, [_Z9transposePKfPfii_param_1];
	ld.param.u32 	%r1, [_Z9transposePKfPfii_param_2];
	ld.param.u32 	%r2, [_Z9transposePKfPfii_param_3];
	cvta.to.global.u64 	%rd3, %rd2;
	cvta.to.global.u64 	%rd4, %rd1;
	mov.u32 	%r3, %ctaid.x;
	mov.u32 	%r4, %ntid.x;
	mov.u32 	%r5, %tid.x;
	mad.lo.s32 	%r6, %r3, %r4, %r5;
	mov.u32 	%r7, %ctaid.y;
	mov.u32 	%r8, %ntid.y;
	mov.u32 	%r9, %tid.y;
	mad.lo.s32 	%r10, %r7, %r8, %r9;
	mad.lo.s32 	%r11, %r2, %r10, %r6;
	mad.lo.s32 	%r12, %r1, %r6, %r10;
	mul.wide.s32 	%rd5, %r11, 4;
	add.s64 	%rd6, %rd4, %rd5;
	ld.global.f32 	%f1, [%rd6];
	mul.wide.s32 	%rd7, %r12, 4;
	add.s64 	%rd8, %rd3, %rd7;
	st.global.f32 	[%rd8], %f1;
	ret;

}
	// .globl	_Z11init_matrixPf
.visible .entry _Z11init_matrixPf(
	.param .u64 .ptr .align 1 _Z11init_matrixPf_param_0
)
{
	.reg .b32 	%r<11>;
	.reg .b32 	%f<2>;
	.reg .b64 	%rd<5>;

	ld.param.u64 	%rd1, [_Z11init_matrixPf_param_0];
	cvta.to.global.u64 	%rd2, %rd1;
	mov.u32 	%r1, %tid.x;
	mov.u32 	%r2, %ntid.x;
	mov.u32 	%r3, %ctaid.x;
	mov.u32 	%r4, %tid.y;
	mov.u32 	%r5, %ntid.y;
	mov.u32 	%r6, %ctaid.y;
	mad.lo.s32 	%r7, %r5, %r6, %r4;
	mov.u32 	%r8, %nctaid.x;
	mad.lo.s32 	%r9, %r7, %r8, %r3;
	mad.lo.s32 	%r10, %r9, %r2, %r1;
	cvt.rn.f32.s32 	%f1, %r10;
	mul.wide.s32 	%rd3, %r10, 4;
	add.s64 	%rd4, %rd2, %rd3;
	st.global.f32 	[%rd4], %f1;
	ret;

}


// ===== COMPILED SASS (sm_100) =====

	.target	sm_100

	.elftype	@"ET_EXEC"


//--------------------- .note.nv.tkinfo           --------------------------
	.section	.note.nv.tkinfo,"",@"SHT_NOTE"
	.sectionflags	@"SHF_NOTE_NV_TKINFO"
	.tkinfo
        /*0018*/ 	.word	0x00000002
        /*0030*/ 	.string	""
        /*0030*/ 	.string	"ptxas"
        /*0030*/ 	.string	"Cuda compilation tools, release 13.0, V13.0.88"
        /*0030*/ 	.string	"Build cuda_13.0.r13.0/compiler.36424714_0"
        /*0030*/ 	.string	"-arch sm_100 -m 64 "



//--------------------- .note.nv.cuinfo           --------------------------
	.section	.note.nv.cuinfo,"",@"SHT_NOTE"
	.sectionflags	@"SHF_NOTE_NV_CUINFO"
        /*0018*/ 	.short	0x0002
        /*001a*/ 	.short	0x0064
        /*001c*/ 	.short	0x0082
	.zero		2


//--------------------- .nv.info                  --------------------------
	.section	.nv.info,"",@"SHT_CUDA_INFO"
	.align	4


	//----- nvinfo : EIATTR_REGCOUNT
	.align		4
        /*0000*/ 	.byte	0x04, 0x2f
        /*0002*/ 	.short	(.L_1 - .L_0)
	.align		4
.L_0:
        /*0004*/ 	.word	index@(_Z9transposePKfPfii)
        /*0008*/ 	.word	0x0000000a


	//----- nvinfo : EIATTR_FRAME_SIZE
	.align		4
.L_1:
        /*000c*/ 	.byte	0x04, 0x11
        /*000e*/ 	.short	(.L_3 - .L_2)
	.align		4
.L_2:
        /*0010*/ 	.word	index@(_Z9transposePKfPfii)
        /*0014*/ 	.word	0x00000000


	//----- nvinfo : EIATTR_REGCOUNT
	.align		4
.L_3:
        /*0018*/ 	.byte	0x04, 0x2f
        /*001a*/ 	.short	(.L_5 - .L_4)
	.align		4
.L_4:
        /*001c*/ 	.word	index@(_Z11init_matrixPf)
        /*0020*/ 	.word	0x0000000c


	//----- nvinfo : EIATTR_FRAME_SIZE
	.align		4
.L_5:
        /*0024*/ 	.byte	0x04, 0x11
        /*0026*/ 	.short	(.L_7 - .L_6)
	.align		4
.L_6:
        /*0028*/ 	.word	index@(_Z11init_matrixPf)
        /*002c*/ 	.word	0x00000000


	//----- nvinfo : EIATTR_MIN_STACK_SIZE
	.align		4
.L_7:
        /*0030*/ 	.byte	0x04, 0x12
        /*0032*/ 	.short	(.L_9 - .L_8)
	.align		4
.L_8:
        /*0034*/ 	.word	index@(_Z11init_matrixPf)
        /*0038*/ 	.word	0x00000000


	//----- nvinfo : EIATTR_MIN_STACK_SIZE
	.align		4
.L_9:
        /*003c*/ 	.byte	0x04, 0x12
        /*003e*/ 	.short	(.L_11 - .L_10)
	.align		4
.L_10:
        /*0040*/ 	.word	index@(_Z9transposePKfPfii)
        /*0044*/ 	.word	0x00000000
.L_11:


//--------------------- .nv.compat                --------------------------
	.section	.nv.compat,"",@"SHT_CUDA_COMPAT_INFO"
	.align	4
        /*0000*/ 	.byte	0x02, 0x09, 0x00, 0x00, 0x02, 0x02, 0x01, 0x00, 0x02, 0x05, 0x05, 0x00, 0x03, 0x07, 0x01, 0x01
        /*0010*/ 	.byte	0x02, 0x03, 0x00, 0x00, 0x02, 0x06, 0x01, 0x00, 0x04, 0x0b, 0x08, 0x00, 0x09, 0x00, 0x00, 0x00
        /*0020*/ 	.byte	0x00, 0x00, 0x00, 0x00


//--------------------- .nv.info._Z11init_matrixPf --------------------------
	.section	.nv.info._Z11init_matrixPf,"",@"SHT_CUDA_INFO"
	.sectionflags	@""
	.align	4


	//----- nvinfo : EIATTR_CUDA_API_VERSION
	.align		4
        /*0000*/ 	.byte	0x04, 0x37
        /*0002*/ 	.short	(.L_13 - .L_12)
.L_12:
        /*0004*/ 	.word	0x00000082


	//----- nvinfo : EIATTR_KPARAM_INFO
	.align		4
.L_13:
        /*0008*/ 	.byte	0x04, 0x17
        /*000a*/ 	.short	(.L_15 - .L_14)
.L_14:
        /*000c*/ 	.word	0x00000000
        /*0010*/ 	.short	0x0000
        /*0012*/ 	.short	0x0000
        /*0014*/ 	.byte	0x00, 0xf5, 0x21, 0x00


	//----- nvinfo : EIATTR_SPARSE_MMA_MASK
	.align		4
.L_15:
        /*0018*/ 	.byte	0x03, 0x50
        /*001a*/ 	.short	0x0000


	//----- nvinfo : EIATTR_MAXREG_COUNT
	.align		4
        /*001c*/ 	.byte	0x03, 0x1b
        /*001e*/ 	.short	0x00ff


	//----- nvinfo : EIATTR_MERCURY_ISA_VERSION
	.align		4
        /*0020*/ 	.byte	0x03, 0x5f
        /*0022*/ 	.short	0x0101


	//----- nvinfo : EIATTR_VRC_CTA_INIT_COUNT
	.align		4
        /*0024*/ 	.byte	0x02, 0x4a
	.zero		1
	.zero		1


	//----- nvinfo : EIATTR_EXIT_INSTR_OFFSETS
	.align		4
        /*0028*/ 	.byte	0x04, 0x1c
        /*002a*/ 	.short	(.L_17 - .L_16)


	//   ....[0]....
.L_16:
        /*002c*/ 	.word	0x00000100


	//----- nvinfo : EIATTR_CBANK_PARAM_SIZE
	.align		4
.L_17:
        /*0030*/ 	.byte	0x03, 0x19
        /*0032*/ 	.short	0x0008


	//----- nvinfo : EIATTR_PARAM_CBANK
	.align		4
        /*0034*/ 	.byte	0x04, 0x0a
        /*0036*/ 	.short	(.L_19 - .L_18)
	.align		4
.L_18:
        /*0038*/ 	.word	index@(.nv.constant0._Z11init_matrixPf)
        /*003c*/ 	.short	0x0380
        /*003e*/ 	.short	0x0008


	//----- nvinfo : EIATTR_SW_WAR
	.align		4
.L_19:
        /*0040*/ 	.byte	0x04, 0x36
        /*0042*/ 	.short	(.L_21 - .L_20)
.L_20:
        /*0044*/ 	.word	0x00000008
.L_21:


//--------------------- .nv.info._Z9transposePKfPfii --------------------------
	.section	.nv.info._Z9transposePKfPfii,"",@"SHT_CUDA_INFO"
	.sectionflags	@""
	.align	4


	//----- nvinfo : EIATTR_CUDA_API_VERSION
	.align		4
        /*0000*/ 	.byte	0x04, 0x37
        /*0002*/ 	.short	(.L_23 - .L_22)
.L_22:
        /*0004*/ 	.word	0x00000082


	//----- nvinfo : EIATTR_KPARAM_INFO
	.align		4
.L_23:
        /*0008*/ 	.byte	0x04, 0x17
        /*000a*/ 	.short	(.L_25 - .L_24)
.L_24:
        /*000c*/ 	.word	0x00000000
        /*0010*/ 	.short	0x0003
        /*0012*/ 	.short	0x0014
        /*0014*/ 	.byte	0x00, 0xf0, 0x11, 0x00


	//----- nvinfo : EIATTR_KPARAM_INFO
	.align		4
.L_25:
        /*0018*/ 	.byte	0x04, 0x17
        /*001a*/ 	.short	(.L_27 - .L_26)
.L_26:
        /*001c*/ 	.word	0x00000000
        /*0020*/ 	.short	0x0002
        /*0022*/ 	.short	0x0010
        /*0024*/ 	.byte	0x00, 0xf0, 0x11, 0x00


	//----- nvinfo : EIATTR_KPARAM_INFO
	.align		4
.L_27:
        /*0028*/ 	.byte	0x04, 0x17
        /*002a*/ 	.short	(.L_29 - .L_28)
.L_28:
        /*002c*/ 	.word	0x00000000
        /*0030*/ 	.short	0x0001
        /*0032*/ 	.short	0x0008
        /*0034*/ 	.byte	0x00, 0xf5, 0x21, 0x00


	//----- nvinfo : EIATTR_KPARAM_INFO
	.align		4
.L_29:
        /*0038*/ 	.byte	0x04, 0x17
        /*003a*/ 	.short	(.L_31 - .L_30)
.L_30:
        /*003c*/ 	.word	0x00000000
        /*0040*/ 	.short	0x0000
        /*0042*/ 	.short	0x0000
        /*0044*/ 	.byte	0x00, 0xf5, 0x21, 0x00


	//----- nvinfo : EIATTR_SPARSE_MMA_MASK
	.align		4
.L_31:
        /*0048*/ 	.byte	0x03, 0x50
        /*004a*/ 	.short	0x0000


	//----- nvinfo : EIATTR_MAXREG_COUNT
	.align		4
        /*004c*/ 	.byte	0x03, 0x1b
        /*004e*/ 	.short	0x00ff


	//----- nvinfo : EIATTR_MERCURY_ISA_VERSION
	.align		4
        /*0050*/ 	.byte	0x03, 0x5f
        /*0052*/ 	.short	0x0101


	//----- nvinfo : EIATTR_VRC_CTA_INIT_COUNT
	.align		4
        /*0054*/ 	.byte	0x02, 0x4a
	.zero		1
	.zero		1


	//----- nvinfo : EIATTR_EXIT_INSTR_OFFSETS
	.align		4
        /*0058*/ 	.byte	0x04, 0x1c
        /*005a*/ 	.short	(.L_33 - .L_32)


	//   ....[0]....
.L_32:
        /*005c*/ 	.word	0x00000130


	//----- nvinfo : EIATTR_CBANK_PARAM_SIZE
	.align		4
.L_33:
        /*0060*/ 	.byte	0x03, 0x19
        /*0062*/ 	.short	0x0018


	//----- nvinfo : EIATTR_PARAM_CBANK
	.align		4
        /*0064*/ 	.byte	0x04, 0x0a
        /*0066*/ 	.short	(.L_35 - .L_34)
	.align		4
.L_34:
        /*0068*/ 	.word	index@(.nv.constant0._Z9transposePKfPfii)
        /*006c*/ 	.short	0x0380
        /*006e*/ 	.short	0x0018


	//----- nvinfo : EIATTR_SW_WAR
	.align		4
.L_35:
        /*0070*/ 	.byte	0x04, 0x36
        /*0072*/ 	.short	(.L_37 - .L_36)
.L_36:
        /*0074*/ 	.word	0x00000008
.L_37:


//--------------------- .nv.callgraph             --------------------------
	.section	.nv.callgraph,"",@"SHT_CUDA_CALLGRAPH"
	.align	4
	.sectionentsize	8
	.align		4
        /*0000*/ 	.word	0x00000000
	.align		4
        /*0004*/ 	.word	0xffffffff
	.align		4
        /*0008*/ 	.word	0x00000000
	.align		4
        /*000c*/ 	.word	0xfffffffe
	.align		4
        /*0010*/ 	.word	0x00000000
	.align		4
        /*0014*/ 	.word	0xfffffffd
	.align		4
        /*0018*/ 	.word	0x00000000
	.align		4
        /*001c*/ 	.word	0xfffffffc


//--------------------- .text._Z11init_matrixPf   --------------------------
	.section	.text._Z11init_matrixPf,"ax",@progbits
	.align	128
        .global         _Z11init_matrixPf
        .type           _Z11init_matrixPf,@function
        .size           _Z11init_matrixPf,(.L_x_2 - _Z11init_matrixPf)
        .other          _Z11init_matrixPf,@"STO_CUDA_ENTRY STV_DEFAULT"
_Z11init_matrixPf:
.text._Z11init_matrixPf:
[----:B------:R-:W-:Y:S01]  /*0000*/  LDC R1, c[0x0][0x37c] ;  /* 0x0000df00ff017b82 */ /* 0x000fe20000000800 */
[----:B------:R-:W0:Y:S01]  /*0010*/  S2R R0, SR_TID.Y ;  /* 0x0000000000007919 */ /* 0x000e220000002200 */
[----:B------:R-:W1:Y:S06]  /*0020*/  LDCU UR6, c[0x0][0x360] ;  /* 0x00006c00ff0677ac */ /* 0x000e6c0008000800 */
[----:B------:R-:W2:Y:S01]  /*0030*/  S2UR UR7, SR_CTAID.X ;  /* 0x00000000000779c3 */ /* 0x000ea20000002500 */
[----:B------:R-:W0:Y:S01]  /*0040*/  S2R R7, SR_CTAID.Y ;  /* 0x0000000000077919 */ /* 0x000e220000002600 */
[----:B------:R-:W0:Y:S01]  /*0050*/  LDCU UR4, c[0x0][0x364] ;  /* 0x00006c80ff0477ac */ /* 0x000e220008000800 */
[----:B------:R-:W1:Y:S05]  /*0060*/  S2R R5, SR_TID.X ;  /* 0x0000000000057919 */ /* 0x000e6a0000002100 */
[----:B------:R-:W2:Y:S08]  /*0070*/  LDC R9, c[0x0][0x370] ;  /* 0x0000dc00ff097b82 */ /* 0x000eb00000000800 */
[----:B------:R-:W3:Y:S01]  /*0080*/  LDC.64 R2, c[0x0][0x380] ;  /* 0x0000e000ff027b82 */ /* 0x000ee20000000a00 */
[----:B0-----:R-:W-:Y:S01]  /*0090*/  IMAD R0, R7, UR4, R0 ;  /* 0x0000000407007c24 */ /* 0x001fe2000f8e0200 */
[----:B------:R-:W0:Y:S03]  /*00a0*/  LDCU.64 UR4, c[0x0][0x358] ;  /* 0x00006b00ff0477ac */ /* 0x000e260008000a00 */
[----:B--2---:R-:W-:-:S04]  /*00b0*/  IMAD R0, R0, R9, UR7 ;  /* 0x0000000700007e24 */ /* 0x004fc8000f8e0209 */
[----:B-1----:R-:W-:-:S04]  /*00c0*/  IMAD R5, R0, UR6, R5 ;  /* 0x0000000600057c24 */ /* 0x002fc8000f8e0205 */
[----:B---3--:R-:W-:Y:S01]  /*00d0*/  IMAD.WIDE R2, R5, 0x4, R2 ;  /* 0x0000000405027825 */ /* 0x008fe200078e0202 */
[----:B------:R-:W-:-:S05]  /*00e0*/  I2FP.F32.S32 R5, R5 ;  /* 0x0000000500057245 */ /* 0x000fca0000201400 */
[----:B0-----:R-:W-:Y:S01]  /*00f0*/  STG.E desc[UR4][R2.64], R5 ;  /* 0x0000000502007986 */ /* 0x001fe2000c101904 */
[----:B------:R-:W-:Y:S05]  /*0100*/  EXIT ;  /* 0x000000000000794d */ /* 0x000fea0003800000 */
.L_x_0:
[----:B------:R-:W-:-:S00]  /*0110*/  BRA `(.L_x_0) ;  /* 0xfffffffc00fc7947 */ /* 0x000fc0000383ffff */
[----:B------:R-:W-:-:S00]  /*0120*/  NOP ;  /* 0x0000000000007918 */ /* 0x000fc00000000000 */
        /* <DEDUP_REMOVED lines=13> */
.L_x_2:


//--------------------- .text._Z9transposePKfPfii --------------------------
	.section	.text._Z9transposePKfPfii,"ax",@progbits
	.align	128
        .global         _Z9transposePKfPfii
        .type           _Z9transposePKfPfii,@function
        .size           _Z9transposePKfPfii,(.L_x_3 - _Z9transposePKfPfii)
        .other          _Z9transposePKfPfii,@"STO_CUDA_ENTRY STV_DEFAULT"
_Z9transposePKfPfii:
.text._Z9transposePKfPfii:
[----:B------:R-:W-:Y:S01]  /*0000*/  LDC R1, c[0x0][0x37c] ;  /* 0x0000df00ff017b82 */ /* 0x000fe20000000800 */
[----:B------:R-:W0:Y:S07]  /*0010*/  S2R R5, SR_TID.X ;  /* 0x0000000000057919 */ /* 0x000e2e0000002100 */
[----:B------:R-:W0:Y:S01]  /*0020*/  LDC R0, c[0x0][0x360] ;  /* 0x0000d800ff007b82 */ /* 0x000e220000000800 */
[----:B------:R-:W1:Y:S01]  /*0030*/  LDCU.64 UR8, c[0x0][0x390] ;  /* 0x00007200ff0877ac */ /* 0x000e620008000a00 */
[----:B------:R-:W2:Y:S01]  /*0040*/  S2R R4, SR_TID.Y ;  /* 0x0000000000047919 */ /* 0x000ea20000002200 */
[----:B------:R-:W3:Y:S05]  /*0050*/  LDCU.64 UR4, c[0x0][0x358] ;  /* 0x00006b00ff0477ac */ /* 0x000eea0008000a00 */
[----:B------:R-:W0:Y:S08]  /*0060*/  S2UR UR6, SR_CTAID.X ;  /* 0x00000000000679c3 */ /* 0x000e300000002500 */
[----:B------:R-:W2:Y:S08]  /*0070*/  S2UR UR7, SR_CTAID.Y ;  /* 0x00000000000779c3 */ /* 0x000eb00000002600 */
[----:B------:R-:W2:Y:S08]  /*0080*/  LDC R7, c[0x0][0x364] ;  /* 0x0000d900ff077b82 */ /* 0x000eb00000000800 */
[----:B------:R-:W4:Y:S01]  /*0090*/  LDC.64 R2, c[0x0][0x380] ;  /* 0x0000e000ff027b82 */ /* 0x000f220000000a00 */
[----:B0-----:R-:W-:-:S02]  /*00a0*/  IMAD R0, R0, UR6, R5 ;  /* 0x0000000600007c24 */ /* 0x001fc4000f8e0205 */
[----:B--2---:R-:W-:-:S04]  /*00b0*/  IMAD R7, R7, UR7, R4 ;  /* 0x0000000707077c24 */ /* 0x004fc8000f8e0204 */
[----:B-1----:R-:W-:-:S04]  /*00c0*/  IMAD R5, R7, UR9, R0 ;  /* 0x0000000907057c24 */ /* 0x002fc8000f8e0200 */
[----:B----4-:R-:W-:Y:S02]  /*00d0*/  IMAD.WIDE R2, R5, 0x4, R2 ;  /* 0x0000000405027825 */ /* 0x010fe400078e0202 */
[----:B------:R-:W0:Y:S04]  /*00e0*/  LDC.64 R4, c[0x0][0x388] ;  /* 0x0000e200ff047b82 */ /* 0x000e280000000a00 */
[----:B---3--:R-:W2:Y:S01]  /*00f0*/  LDG.E R3, desc[UR4][R2.64] ;  /* 0x0000000402037981 */ /* 0x008ea2000c1e1900 */
[----:B------:R-:W-:-:S04]  /*0100*/  IMAD R7, R0, UR8, R7 ;  /* 0x0000000800077c24 */ /* 0x000fc8000f8e0207 */
[----:B0-----:R-:W-:-:S05]  /*0110*/  IMAD.WIDE R4, R7, 0x4, R4 ;  /* 0x0000000407047825 */ /* 0x001fca00078e0204 */
[----:B--2---:R-:W-:Y:S01]  /*0120*/  STG.E desc[UR4][R4.64], R3 ;  /* 0x0000000304007986 */ /* 0x004fe2000c101904 */
[----:B------:R-:W-:Y:S05]  /*0130*/  EXIT ;  /* 0x000000000000794d */ /* 0x000fea0003800000 */
.L_x_1:
        /* <DEDUP_REMOVED lines=12> */
.L_x_3:


//--------------------- .nv.shared.reserved.0     --------------------------
	.section	.nv.shared.reserved.0,"aw",@nobits
	.weak		__nv_reservedSMEM_offset_0_alias
	.size		__nv_reservedSMEM_offset_0_alias, 0, 64
	.other		__nv_reservedSMEM_offset_0_alias,@"STO_CUDA_RESERVED_SHARED STV_DEFAULT"
__nv_reservedSMEM_offset_0_alias:
	.zero		0
	.zero		64


//--------------------- .nv.constant0._Z11init_matrixPf --------------------------
	.section	.nv.constant0._Z11init_matrixPf,"a",@progbits
	.sectionflags	@""
	.align	4
.nv.constant0._Z11init_matrixPf:
	.zero		904


//--------------------- .nv.constant0._Z9transposePKfPfii --------------------------
	.section	.nv.constant0._Z9transposePKfPfii,"a",@progbits
	.sectionflags	@""
	.align	4
.nv.constant0._Z9transposePKfPfii:
	.zero		920


//--------------------- SYMBOLS --------------------------

	.type		.nv.reservedSmem.offset0,@object
	.size		.nv.reservedSmem.offset0,0x4
